	.headerflags	@"EF_CUDA_TEXMODE_UNIFIED EF_CUDA_64BIT_ADDRESS EF_CUDA_ACCELERATORS EF_CUDA_SM90 EF_CUDA_VIRTUAL_SM(EF_CUDA_SM90)"
	.elftype	@"ET_EXEC"


//--------------------- .nv.info                  --------------------------
	.section	.nv.info,"",@"SHT_CUDA_INFO"
	.align	4


	//----- nvinfo : EIATTR_REGCOUNT
	.align		4
        /*0000*/ 	.byte	0x04, 0x2f
        /*0002*/ 	.short	(.L_2 - .L_1)
	.align		4
.L_1:
        /*0004*/ 	.word	index@(triton_poi_fused_native_group_norm_relu_18)
        /*0008*/ 	.word	0x00000020


	//----- nvinfo : EIATTR_MIN_STACK_SIZE
	.align		4
.L_2:
        /*000c*/ 	.byte	0x04, 0x12
        /*000e*/ 	.short	(.L_4 - .L_3)
	.align		4
.L_3:
        /*0010*/ 	.word	index@(triton_poi_fused_native_group_norm_relu_18)
        /*0014*/ 	.word	0x00000000


	//----- nvinfo : EIATTR_FRAME_SIZE
	.align		4
.L_4:
        /*0018*/ 	.byte	0x04, 0x11
        /*001a*/ 	.short	(.L_6 - .L_5)
	.align		4
.L_5:
        /*001c*/ 	.word	index@(triton_poi_fused_native_group_norm_relu_18)
        /*0020*/ 	.word	0x00000000


	//----- nvinfo : EIATTR_MIN_STACK_SIZE
	.align		4
.L_6:
        /*0024*/ 	.byte	0x04, 0x12
        /*0026*/ 	.short	(.L_8 - .L_7)
	.align		4
.L_7:
        /*0028*/ 	.word	index@(triton_poi_fused_native_group_norm_relu_18)
        /*002c*/ 	.word	0x00000000
.L_8:


//--------------------- .nv.info.triton_poi_fused_native_group_norm_relu_18 --------------------------
	.section	.nv.info.triton_poi_fused_native_group_norm_relu_18,"",@"SHT_CUDA_INFO"
	.sectionflags	@""
	.align	4


	//----- nvinfo : EIATTR_CUDA_API_VERSION
	.align		4
        /*0000*/ 	.byte	0x04, 0x37
        /*0002*/ 	.short	(.L_10 - .L_9)
.L_9:
        /*0004*/ 	.word	0x0000007c


	//----- nvinfo : EIATTR_KPARAM_INFO
	.align		4
.L_10:
        /*0008*/ 	.byte	0x04, 0x17
        /*000a*/ 	.short	(.L_12 - .L_11)
.L_11:
        /*000c*/ 	.word	0x00000000
        /*0010*/ 	.short	0x0007
        /*0012*/ 	.short	0x0038
        /*0014*/ 	.byte	0x00, 0xf0, 0x11, 0x00


	//----- nvinfo : EIATTR_KPARAM_INFO
	.align		4
.L_12:
        /*0018*/ 	.byte	0x04, 0x17
        /*001a*/ 	.short	(.L_14 - .L_13)
.L_13:
        /*001c*/ 	.word	0x00000000
        /*0020*/ 	.short	0x0006
        /*0022*/ 	.short	0x0030
        /*0024*/ 	.byte	0x00, 0xf4, 0x21, 0x00


	//----- nvinfo : EIATTR_KPARAM_INFO
	.align		4
.L_14:
        /*0028*/ 	.byte	0x04, 0x17
        /*002a*/ 	.short	(.L_16 - .L_15)
.L_15:
        /*002c*/ 	.word	0x00000000
        /*0030*/ 	.short	0x0005
        /*0032*/ 	.short	0x0028
        /*0034*/ 	.byte	0x00, 0xf4, 0x21, 0x00


	//----- nvinfo : EIATTR_KPARAM_INFO
	.align		4
.L_16:
        /*0038*/ 	.byte	0x04, 0x17
        /*003a*/ 	.short	(.L_18 - .L_17)
.L_17:
        /*003c*/ 	.word	0x00000000
        /*0040*/ 	.short	0x0004
        /*0042*/ 	.short	0x0020
        /*0044*/ 	.byte	0x00, 0xf4, 0x21, 0x00


	//----- nvinfo : EIATTR_KPARAM_INFO
	.align		4
.L_18:
        /*0048*/ 	.byte	0x04, 0x17
        /*004a*/ 	.short	(.L_20 - .L_19)
.L_19:
        /*004c*/ 	.word	0x00000000
        /*0050*/ 	.short	0x0003
        /*0052*/ 	.short	0x0018
        /*0054*/ 	.byte	0x00, 0xf4, 0x21, 0x00


	//----- nvinfo : EIATTR_KPARAM_INFO
	.align		4
.L_20:
        /*0058*/ 	.byte	0x04, 0x17
        /*005a*/ 	.short	(.L_22 - .L_21)
.L_21:
        /*005c*/ 	.word	0x00000000
        /*0060*/ 	.short	0x0002
        /*0062*/ 	.short	0x0010
        /*0064*/ 	.byte	0x00, 0xf4, 0x21, 0x00


	//----- nvinfo : EIATTR_KPARAM_INFO
	.align		4
.L_22:
        /*0068*/ 	.byte	0x04, 0x17
        /*006a*/ 	.short	(.L_24 - .L_23)
.L_23:
        /*006c*/ 	.word	0x00000000
        /*0070*/ 	.short	0x0001
        /*0072*/ 	.short	0x0008
        /*0074*/ 	.byte	0x00, 0xf4, 0x21, 0x00


	//----- nvinfo : EIATTR_KPARAM_INFO
	.align		4
.L_24:
        /*0078*/ 	.byte	0x04, 0x17
        /*007a*/ 	.short	(.L_26 - .L_25)
.L_25:
        /*007c*/ 	.word	0x00000000
        /*0080*/ 	.short	0x0000
        /*0082*/ 	.short	0x0000
        /*0084*/ 	.byte	0x00, 0xf4, 0x21, 0x00


	//----- nvinfo : EIATTR_SPARSE_MMA_MASK
	.align		4
.L_26:
        /*0088*/ 	.byte	0x03, 0x50
        /*008a*/ 	.short	0x0000


	//----- nvinfo : EIATTR_MAXREG_COUNT
	.align		4
        /*008c*/ 	.byte	0x03, 0x1b
        /*008e*/ 	.short	0x00ff


	//----- nvinfo : EIATTR_EXIT_INSTR_OFFSETS
	.align		4
        /*0090*/ 	.byte	0x04, 0x1c
        /*0092*/ 	.short	(.L_28 - .L_27)


	//   ....[0]....
.L_27:
        /*0094*/ 	.word	0x000006d0


	//----- nvinfo : EIATTR_REQNTID
	.align		4
.L_28:
        /*0098*/ 	.byte	0x04, 0x10
        /*009a*/ 	.short	(.L_30 - .L_29)
.L_29:
        /*009c*/ 	.word	0x00000080
        /*00a0*/ 	.word	0x00000001
        /*00a4*/ 	.word	0x00000001


	//----- nvinfo : EIATTR_CBANK_PARAM_SIZE
	.align		4
.L_30:
        /*00a8*/ 	.byte	0x03, 0x19
        /*00aa*/ 	.short	0x003c


	//----- nvinfo : EIATTR_PARAM_CBANK
	.align		4
        /*00ac*/ 	.byte	0x04, 0x0a
        /*00ae*/ 	.short	(.L_32 - .L_31)
	.align		4
.L_31:
        /*00b0*/ 	.word	index@(.nv.constant0.triton_poi_fused_native_group_norm_relu_18)
        /*00b4*/ 	.short	0x0210
        /*00b6*/ 	.short	0x003c


	//----- nvinfo : EIATTR_SW_WAR
	.align		4
.L_32:
        /*00b8*/ 	.byte	0x04, 0x36
        /*00ba*/ 	.short	(.L_34 - .L_33)
.L_33:
        /*00bc*/ 	.word	0x00000008
.L_34:


//--------------------- .nv.callgraph             --------------------------
	.section	.nv.callgraph,"",@"SHT_CUDA_CALLGRAPH"
	.align	4
	.sectionentsize	8
	.align		4
        /*0000*/ 	.word	0x00000000
	.align		4
        /*0004*/ 	.word	0xffffffff
	.align		4
        /*0008*/ 	.word	0x00000000
	.align		4
        /*000c*/ 	.word	0xfffffffe
	.align		4
        /*0010*/ 	.word	0x00000000
	.align		4
        /*0014*/ 	.word	0xfffffffd
	.align		4
        /*0018*/ 	.word	0x00000000
	.align		4
        /*001c*/ 	.word	0xfffffffc


//--------------------- .nv.constant4             --------------------------
	.section	.nv.constant4,"a",@progbits
	.align	8
	.align		8
.nv.constant4:
        /*0000*/ 	.dword	_$_str


//--------------------- .text.triton_poi_fused_native_group_norm_relu_18 --------------------------
	.section	.text.triton_poi_fused_native_group_norm_relu_18,"ax",@progbits
	.align	128
        .global         triton_poi_fused_native_group_norm_relu_18
        .type           triton_poi_fused_native_group_norm_relu_18,@function
        .size           triton_poi_fused_native_group_norm_relu_18,(.L_x_1 - triton_poi_fused_native_group_norm_relu_18)
        .other          triton_poi_fused_native_group_norm_relu_18,@"STO_CUDA_ENTRY STV_DEFAULT"
triton_poi_fused_native_group_norm_relu_18:
.text.triton_poi_fused_native_group_norm_relu_18:
[----:B------:R-:W-:Y:S01]  /*0000*/  LDC R1, c[0x0][0x28] ;  /* 0x00000a00ff017b82 */ /* 0x000fe20000000800 */
[----:B------:R-:W1:Y:S07]  /*0010*/  S2R R0, SR_TID.X ;  /* 0x0000000000007919 */ /* 0x000e6e0000002100 */
[----:B------:R-:W2:Y:S01]  /*0020*/  LDC.64 R2, c[0x0][0x228] ;  /* 0x00008a00ff027b82 */ /* 0x000ea20000000a00 */
[----:B------:R-:W-:Y:S01]  /*0030*/  ULDC.64 UR4, c[0x0][0x208] ;  /* 0x0000820000047ab9 */ /* 0x000fe20000000a00 */
[----:B------:R-:W3:Y:S06]  /*0040*/  S2R R5, SR_CTAID.X ;  /* 0x0000000000057919 */ /* 0x000eec0000002500 */
[----:B------:R-:W4:Y:S08]  /*0050*/  LDC.64 R12, c[0x0][0x210] ;  /* 0x00008400ff0c7b82 */ /* 0x000f300000000a00 */
[----:B------:R-:W5:Y:S08]  /*0060*/  LDC.64 R16, c[0x0][0x218] ;  /* 0x00008600ff107b82 */ /* 0x000f700000000a00 */
[----:B------:R-:W5:Y:S01]  /*0070*/  LDC.64 R28, c[0x0][0x220] ;  /* 0x00008800ff1c7b82 */ /* 0x000f620000000a00 */
[----:B-1----:R-:W-:-:S07]  /*0080*/  SHF.L.U32 R0, R0, 0x2, RZ ;  /* 0x0000000200007819 */ /* 0x002fce00000006ff */
[----:B------:R-:W1:Y:S01]  /*0090*/  LDC.64 R24, c[0x0][0x230] ;  /* 0x00008c00ff187b82 */ /* 0x000e620000000a00 */
[----:B------:R-:W-:Y:S02]  /*00a0*/  LOP3.LUT R0, R0, 0x1fc, RZ, 0xc0, !PT ;  /* 0x000001fc00007812 */ /* 0x000fe400078ec0ff */
[----:B---3--:R-:W-:Y:S02]  /*00b0*/  SHF.R.S32.HI R21, RZ, 0x15, R5 ;  /* 0x00000015ff157819 */ /* 0x008fe40000011405 */
[----:B------:R-:W-:Y:S02]  /*00c0*/  LEA R20, R5, R0, 0xa ;  /* 0x0000000005147211 */ /* 0x000fe400078e50ff */
[----:B------:R-:W-:Y:S02]  /*00d0*/  SGXT R21, R21, 0x1 ;  /* 0x000000011515781a */ /* 0x000fe40000000200 */
[----:B------:R-:W-:Y:S02]  /*00e0*/  IADD3 R0, R20, 0x200, RZ ;  /* 0x0000020014007810 */ /* 0x000fe40007ffe0ff */
[----:B------:R-:W-:-:S02]  /*00f0*/  LEA.HI R15, R21, R20, RZ, 0x10 ;  /* 0x00000014150f7211 */ /* 0x000fc400078f80ff */
[----:B------:R-:W-:Y:S02]  /*0100*/  LEA.HI R19, R21, R0, RZ, 0x10 ;  /* 0x0000000015137211 */ /* 0x000fe400078f80ff */
[----:B------:R-:W-:Y:S02]  /*0110*/  SHF.R.S32.HI R15, RZ, 0x10, R15 ;  /* 0x00000010ff0f7819 */ /* 0x000fe4000001140f */
[----:B------:R-:W-:Y:S01]  /*0120*/  SHF.R.S32.HI R19, RZ, 0x10, R19 ;  /* 0x00000010ff137819 */ /* 0x000fe20000011413 */
[----:B----4-:R-:W-:-:S04]  /*0130*/  IMAD.WIDE R12, R20, 0x4, R12 ;  /* 0x00000004140c7825 */ /* 0x010fc800078e020c */
[--C-:B--2---:R-:W-:Y:S01]  /*0140*/  IMAD.WIDE R22, R15, 0x4, R2.reuse ;  /* 0x000000040f167825 */ /* 0x104fe200078e0202 */
[----:B------:R-:W2:Y:S03]  /*0150*/  LDG.E.128 R8, desc[UR4][R12.64] ;  /* 0x000000040c087981 */ /* 0x000ea6000c1e1d00 */
[----:B------:R-:W-:Y:S02]  /*0160*/  IMAD.WIDE R26, R19, 0x4, R2 ;  /* 0x00000004131a7825 */ /* 0x000fe400078e0202 */
[----:B------:R3:W4:Y:S02]  /*0170*/  LDG.E.EL R2, desc[UR4][R22.64] ;  /* 0x0000000416027981 */ /* 0x000724000c2e1900 */
[----:B-----5:R-:W-:Y:S02]  /*0180*/  IMAD.WIDE R16, R20, 0x4, R16 ;  /* 0x0000000414107825 */ /* 0x020fe400078e0210 */
[----:B------:R-:W5:Y:S04]  /*0190*/  LDG.E.EL R3, desc[UR4][R26.64] ;  /* 0x000000041a037981 */ /* 0x000f68000c2e1900 */
[----:B------:R-:W2:Y:S01]  /*01a0*/  LDG.E.128 R4, desc[UR4][R16.64] ;  /* 0x0000000410047981 */ /* 0x000ea2000c1e1d00 */
[----:B------:R-:W-:-:S02]  /*01b0*/  LEA.HI R14, R21, R20, RZ, 0xc ;  /* 0x00000014150e7211 */ /* 0x000fc400078f60ff */
[----:B------:R-:W-:Y:S02]  /*01c0*/  LEA.HI R0, R21, R0, RZ, 0xc ;  /* 0x0000000015007211 */ /* 0x000fe400078f60ff */
[----:B------:R-:W-:Y:S02]  /*01d0*/  SHF.R.S32.HI R14, RZ, 0xc, R14 ;  /* 0x0000000cff0e7819 */ /* 0x000fe4000001140e */
[----:B------:R-:W-:Y:S02]  /*01e0*/  SHF.R.S32.HI R0, RZ, 0xc, R0 ;  /* 0x0000000cff007819 */ /* 0x000fe40000011400 */
[----:B------:R-:W-:-:S04]  /*01f0*/  LEA.HI R18, R14, R14, RZ, 0x7 ;  /* 0x0000000e0e127211 */ /* 0x000fc800078f38ff */
[----:B------:R-:W-:Y:S02]  /*0200*/  LOP3.LUT R21, R18, 0xffffff80, RZ, 0xc0, !PT ;  /* 0xffffff8012157812 */ /* 0x000fe400078ec0ff */
[----:B------:R-:W-:-:S04]  /*0210*/  LEA.HI R18, R0, R0, RZ, 0x7 ;  /* 0x0000000000127211 */ /* 0x000fc800078f38ff */
[----:B---3--:R-:W-:-:S04]  /*0220*/  LOP3.LUT R23, R18, 0xffffff80, RZ, 0xc0, !PT ;  /* 0xffffff8012177812 */ /* 0x008fc800078ec0ff */
[----:B------:R-:W-:Y:S02]  /*0230*/  IADD3 R0, R0, -R23, RZ ;  /* 0x8000001700007210 */ /* 0x000fe40007ffe0ff */
[----:B------:R-:W3:Y:S01]  /*0240*/  LDC.64 R22, c[0x0][0x238] ;  /* 0x00008e00ff167b82 */ /* 0x000ee20000000a00 */
[----:B------:R-:W-:Y:S01]  /*0250*/  IADD3 R21, R14, -R21, RZ ;  /* 0x800000150e157210 */ /* 0x000fe20007ffe0ff */
[----:B------:R-:W-:Y:S01]  /*0260*/  HFMA2.MMA R18, -RZ, RZ, 0.46875, 0 ;  /* 0x37800000ff127435 */ /* 0x000fe200000001ff */
[----:B0-----:R-:W-:-:S04]  /*0270*/  IMAD.WIDE R14, R15, 0x4, R28 ;  /* 0x000000040f0e7825 */ /* 0x001fc800078e021c */
[----:B------:R-:W-:Y:S01]  /*0280*/  IMAD.WIDE R28, R19, 0x4, R28 ;  /* 0x00000004131c7825 */ /* 0x000fe200078e021c */
[----:B------:R-:W3:Y:S04]  /*0290*/  LDG.E.EL R27, desc[UR4][R14.64] ;  /* 0x000000040e1b7981 */ /* 0x000ee8000c2e1900 */
[----:B------:R1:W3:Y:S04]  /*02a0*/  LDG.E.EL R26, desc[UR4][R28.64] ;  /* 0x000000041c1a7981 */ /* 0x0002e8000c2e1900 */
[----:B------:R-:W3:Y:S01]  /*02b0*/  LDG.E.128 R12, desc[UR4][R12.64+0x800] ;  /* 0x000800040c0c7981 */ /* 0x000ee2000c1e1d00 */
[----:B-1----:R-:W-:-:S04]  /*02c0*/  IMAD.WIDE R28, R21, 0x4, R24 ;  /* 0x00000004151c7825 */ /* 0x002fc800078e0218 */
[----:B------:R-:W-:-:S06]  /*02d0*/  IMAD.WIDE R24, R0, 0x4, R24 ;  /* 0x0000000400187825 */ /* 0x000fcc00078e0218 */
[----:B------:R-:W3:Y:S01]  /*02e0*/  LDG.E.EL R24, desc[UR4][R24.64] ;  /* 0x0000000418187981 */ /* 0x000ee2000c2e1900 */
[-C--:B----4-:R-:W-:Y:S01]  /*02f0*/  FFMA R2, R2, R18.reuse, 9.9999997473787516356e-06 ;  /* 0x3727c5ac02027423 */ /* 0x090fe20000000012 */
[----:B-----5:R-:W-:Y:S02]  /*0300*/  FFMA R3, R3, R18, 9.9999997473787516356e-06 ;  /* 0x3727c5ac03037423 */ /* 0x020fe40000000012 */
[----:B------:R-:W4:Y:S01]  /*0310*/  LDG.E.128 R16, desc[UR4][R16.64+0x800] ;  /* 0x0008000410107981 */ /* 0x000f22000c1e1d00 */
[----:B--2---:R-:W-:-:S03]  /*0320*/  FADD R4, R8, R4 ;  /* 0x0000000408047221 */ /* 0x004fc60000000000 */
[----:B------:R3:W2:Y:S02]  /*0330*/  LDG.E.EL R8, desc[UR4][R28.64] ;  /* 0x000000041c087981 */ /* 0x0006a4000c2e1900 */
[----:B---3--:R-:W-:-:S04]  /*0340*/  IMAD.WIDE R28, R21, 0x4, R22 ;  /* 0x00000004151c7825 */ /* 0x008fc800078e0216 */
[----:B------:R-:W-:Y:S01]  /*0350*/  IMAD.WIDE R22, R0, 0x4, R22 ;  /* 0x0000000400167825 */ /* 0x000fe200078e0216 */
[----:B------:R-:W2:Y:S05]  /*0360*/  LDG.E.EL R21, desc[UR4][R28.64] ;  /* 0x000000041c157981 */ /* 0x000eaa000c2e1900 */
[----:B------:R-:W3:Y:S01]  /*0370*/  LDG.E.EL R23, desc[UR4][R22.64] ;  /* 0x0000000416177981 */ /* 0x000ee2000c2e1900 */
[----:B------:R-:W0:Y:S01]  /*0380*/  MUFU.RSQ R2, R2 ;  /* 0x0000000200027308 */ /* 0x000e220000001400 */
[----:B------:R-:W-:Y:S01]  /*0390*/  FADD R6, R10, R6 ;  /* 0x000000060a067221 */ /* 0x000fe20000000000 */
[----:B------:R-:W-:Y:S01]  /*03a0*/  FADD R0, R11, R7 ;  /* 0x000000070b007221 */ /* 0x000fe20000000000 */
[----:B------:R-:W-:-:S05]  /*03b0*/  FADD R10, R9, R5 ;  /* 0x00000005090a7221 */ /* 0x000fca0000000000 */
[----:B------:R-:W1:Y:S01]  /*03c0*/  MUFU.RSQ R3, R3 ;  /* 0x0000000300037308 */ /* 0x000e620000001400 */
[C---:B------:R-:W-:Y:S01]  /*03d0*/  FADD R7, -R27.reuse, R4 ;  /* 0x000000041b077221 */ /* 0x040fe20000000100 */
[C---:B------:R-:W-:Y:S01]  /*03e0*/  FADD R9, -R27.reuse, R6 ;  /* 0x000000061b097221 */ /* 0x040fe20000000100 */
[C---:B------:R-:W-:Y:S01]  /*03f0*/  FADD R11, -R27.reuse, R0 ;  /* 0x000000001b0b7221 */ /* 0x040fe20000000100 */
[----:B------:R-:W5:Y:S01]  /*0400*/  LDC.64 R4, c[0x0][0x240] ;  /* 0x00009000ff047b82 */ /* 0x000f620000000a00 */
[----:B------:R-:W-:Y:S01]  /*0410*/  FADD R27, -R27, R10 ;  /* 0x0000000a1b1b7221 */ /* 0x000fe20000000100 */
[C---:B0-----:R-:W-:Y:S01]  /*0420*/  FMUL R6, R2.reuse, R9 ;  /* 0x0000000902067220 */ /* 0x041fe20000400000 */
[C---:B------:R-:W-:Y:S01]  /*0430*/  FMUL R0, R2.reuse, R11 ;  /* 0x0000000b02007220 */ /* 0x040fe20000400000 */
[C---:B------:R-:W-:Y:S01]  /*0440*/  FMUL R7, R2.reuse, R7 ;  /* 0x0000000702077220 */ /* 0x040fe20000400000 */
[----:B------:R-:W-:Y:S01]  /*0450*/  FMUL R10, R2, R27 ;  /* 0x0000001b020a7220 */ /* 0x000fe20000400000 */
[----:B----4-:R-:W-:Y:S01]  /*0460*/  FADD R15, R15, R19 ;  /* 0x000000130f0f7221 */ /* 0x010fe20000000000 */
[----:B------:R-:W-:Y:S01]  /*0470*/  FADD R9, R14, R18 ;  /* 0x000000120e097221 */ /* 0x000fe20000000000 */
[----:B------:R-:W-:Y:S01]  /*0480*/  FADD R13, R13, R17 ;  /* 0x000000110d0d7221 */ /* 0x000fe20000000000 */
[----:B------:R-:W-:Y:S01]  /*0490*/  FADD R11, R12, R16 ;  /* 0x000000100c0b7221 */ /* 0x000fe20000000000 */
[C---:B------:R-:W-:Y:S01]  /*04a0*/  FADD R14, -R26.reuse, R15 ;  /* 0x0000000f1a0e7221 */ /* 0x040fe20000000100 */
[C---:B------:R-:W-:Y:S01]  /*04b0*/  FADD R12, -R26.reuse, R9 ;  /* 0x000000091a0c7221 */ /* 0x040fe20000000100 */
[C---:B------:R-:W-:Y:S01]  /*04c0*/  FADD R2, -R26.reuse, R13 ;  /* 0x0000000d1a027221 */ /* 0x040fe20000000100 */
[----:B------:R-:W-:Y:S01]  /*04d0*/  FADD R26, -R26, R11 ;  /* 0x0000000b1a1a7221 */ /* 0x000fe20000000100 */
[C---:B-1----:R-:W-:Y:S01]  /*04e0*/  FMUL R14, R3.reuse, R14 ;  /* 0x0000000e030e7220 */ /* 0x042fe20000400000 */
[C---:B------:R-:W-:Y:S01]  /*04f0*/  FMUL R12, R3.reuse, R12 ;  /* 0x0000000c030c7220 */ /* 0x040fe20000400000 */
[C---:B------:R-:W-:Y:S01]  /*0500*/  FMUL R2, R3.reuse, R2 ;  /* 0x0000000203027220 */ /* 0x040fe20000400000 */
[----:B------:R-:W-:Y:S01]  /*0510*/  FMUL R26, R3, R26 ;  /* 0x0000001a031a7220 */ /* 0x000fe20000400000 */
[C-C-:B--2---:R-:W-:Y:S01]  /*0520*/  FFMA R0, R8.reuse, R0, R21.reuse ;  /* 0x0000000008007223 */ /* 0x144fe20000000015 */
[C-C-:B------:R-:W-:Y:S01]  /*0530*/  FFMA R10, R8.reuse, R10, R21.reuse ;  /* 0x0000000a080a7223 */ /* 0x140fe20000000015 */
[C-C-:B------:R-:W-:Y:S01]  /*0540*/  FFMA R3, R8.reuse, R7, R21.reuse ;  /* 0x0000000708037223 */ /* 0x140fe20000000015 */
[----:B------:R-:W-:Y:S01]  /*0550*/  FFMA R6, R8, R6, R21 ;  /* 0x0000000608067223 */ /* 0x000fe20000000015 */
[C-C-:B---3--:R-:W-:Y:S01]  /*0560*/  FFMA R26, R24.reuse, R26, R23.reuse ;  /* 0x0000001a181a7223 */ /* 0x148fe20000000017 */
[C-C-:B------:R-:W-:Y:S01]  /*0570*/  FFMA R2, R24.reuse, R2, R23.reuse ;  /* 0x0000000218027223 */ /* 0x140fe20000000017 */
[C-C-:B------:R-:W-:Y:S01]  /*0580*/  FFMA R12, R24.reuse, R12, R23.reuse ;  /* 0x0000000c180c7223 */ /* 0x140fe20000000017 */
[----:B------:R-:W-:Y:S01]  /*0590*/  FFMA R14, R24, R14, R23 ;  /* 0x0000000e180e7223 */ /* 0x000fe20000000017 */
[----:B------:R-:W-:-:S02]  /*05a0*/  FSETP.GEU.AND P6, PT, R0, RZ, PT ;  /* 0x000000ff0000720b */ /* 0x000fc40003fce000 */
[----:B------:R-:W-:Y:S02]  /*05b0*/  FSETP.GEU.AND P1, PT, R10, RZ, PT ;  /* 0x000000ff0a00720b */ /* 0x000fe40003f2e000 */
[----:B------:R-:W-:Y:S02]  /*05c0*/  SEL R7, R0, RZ, P6 ;  /* 0x000000ff00077207 */ /* 0x000fe40003000000 */
[----:B------:R-:W-:Y:S02]  /*05d0*/  FSETP.GEU.AND P0, PT, R6, RZ, PT ;  /* 0x000000ff0600720b */ /* 0x000fe40003f0e000 */
[----:B------:R-:W-:Y:S02]  /*05e0*/  FSETP.GEU.AND P2, PT, R3, RZ, PT ;  /* 0x000000ff0300720b */ /* 0x000fe40003f4e000 */
[----:B------:R-:W-:Y:S02]  /*05f0*/  FSETP.GEU.AND P3, PT, R14, RZ, PT ;  /* 0x000000ff0e00720b */ /* 0x000fe40003f6e000 */
[----:B------:R-:W-:-:S02]  /*0600*/  FSETP.GEU.AND P4, PT, R12, RZ, PT ;  /* 0x000000ff0c00720b */ /* 0x000fc40003f8e000 */
[----:B------:R-:W-:Y:S02]  /*0610*/  FSETP.GEU.AND P5, PT, R26, RZ, PT ;  /* 0x000000ff1a00720b */ /* 0x000fe40003fae000 */
[----:B------:R-:W-:Y:S01]  /*0620*/  FSETP.GEU.AND P6, PT, R2, RZ, PT ;  /* 0x000000ff0200720b */ /* 0x000fe20003fce000 */
[----:B-----5:R-:W-:Y:S01]  /*0630*/  IMAD.WIDE R20, R20, 0x4, R4 ;  /* 0x0000000414147825 */ /* 0x020fe200078e0204 */
[----:B------:R-:W-:Y:S02]  /*0640*/  SEL R5, R10, RZ, P1 ;  /* 0x000000ff0a057207 */ /* 0x000fe40000800000 */
[----:B------:R-:W-:Y:S02]  /*0650*/  SEL R6, R6, RZ, P0 ;  /* 0x000000ff06067207 */ /* 0x000fe40000000000 */
[----:B------:R-:W-:Y:S02]  /*0660*/  SEL R4, R3, RZ, P2 ;  /* 0x000000ff03047207 */ /* 0x000fe40001000000 */
[----:B------:R-:W-:-:S02]  /*0670*/  SEL R11, R14, RZ, P3 ;  /* 0x000000ff0e0b7207 */ /* 0x000fc40001800000 */
[----:B------:R-:W-:Y:S02]  /*0680*/  SEL R10, R12, RZ, P4 ;  /* 0x000000ff0c0a7207 */ /* 0x000fe40002000000 */
[----:B------:R-:W-:Y:S02]  /*0690*/  SEL R8, R26, RZ, P5 ;  /* 0x000000ff1a087207 */ /* 0x000fe40002800000 */
[----:B------:R-:W-:Y:S01]  /*06a0*/  SEL R9, R2, RZ, P6 ;  /* 0x000000ff02097207 */ /* 0x000fe20003000000 */
[----:B------:R-:W-:Y:S04]  /*06b0*/  STG.E.128 desc[UR4][R20.64], R4 ;  /* 0x0000000414007986 */ /* 0x000fe8000c101d04 */
[----:B------:R-:W-:Y:S01]  /*06c0*/  STG.E.128 desc[UR4][R20.64+0x800], R8 ;  /* 0x0008000814007986 */ /* 0x000fe2000c101d04 */
[----:B------:R-:W-:Y:S05]  /*06d0*/  EXIT ;  /* 0x000000000000794d */ /* 0x000fea0003800000 */
.L_x_0:
[----:B------:R-:W-:-:S00]  /*06e0*/  BRA `(.L_x_0) ;  /* 0xfffffffc00fc7947 */ /* 0x000fc0000383ffff */
[----:B------:R-:W-:-:S00]  /*06f0*/  NOP ;  /* 0x0000000000007918 */ /* 0x000fc00000000000 */
        /* <DEDUP_REMOVED lines=8> */
.L_x_1:


//--------------------- .nv.global.init           --------------------------
	.section	.nv.global.init,"aw",@progbits
.nv.global.init:
	.type		_$_str,@object
	.size		_$_str,(.L_0 - _$_str)
_$_str:
        /*0000*/ 	.byte	0x5f, 0x5f, 0x43, 0x55, 0x44, 0x41, 0x5f, 0x46, 0x54, 0x5a, 0x00
.L_0:


//--------------------- .nv.constant0.triton_poi_fused_native_group_norm_relu_18 --------------------------
	.section	.nv.constant0.triton_poi_fused_native_group_norm_relu_18,"a",@progbits
	.sectionflags	@""
	.align	4
.nv.constant0.triton_poi_fused_native_group_norm_relu_18:
	.zero		588
